//
// Generated by NVIDIA NVVM Compiler
//
// Compiler Build ID: CL-36424714
// Cuda compilation tools, release 13.0, V13.0.88
// Based on NVVM 20.0.0
//

.version 9.0
.target sm_100
.address_size 64

	// .globl	_Z13caclulation3DPfS_S_iiif

.visible .entry _Z13caclulation3DPfS_S_iiif(
	.param .u64 .ptr .align 1 _Z13caclulation3DPfS_S_iiif_param_0,
	.param .u64 .ptr .align 1 _Z13caclulation3DPfS_S_iiif_param_1,
	.param .u64 .ptr .align 1 _Z13caclulation3DPfS_S_iiif_param_2,
	.param .u32 _Z13caclulation3DPfS_S_iiif_param_3,
	.param .u32 _Z13caclulation3DPfS_S_iiif_param_4,
	.param .u32 _Z13caclulation3DPfS_S_iiif_param_5,
	.param .f32 _Z13caclulation3DPfS_S_iiif_param_6
)
{
	.reg .pred 	%p<3>;
	.reg .b32 	%r<40>;
	.reg .b32 	%f<17>;
	.reg .b64 	%rd<27>;

	ld.param.u64 	%rd1, [_Z13caclulation3DPfS_S_iiif_param_0];
	ld.param.u64 	%rd2, [_Z13caclulation3DPfS_S_iiif_param_1];
	ld.param.u64 	%rd3, [_Z13caclulation3DPfS_S_iiif_param_2];
	ld.param.u32 	%r3, [_Z13caclulation3DPfS_S_iiif_param_3];
	ld.param.u32 	%r4, [_Z13caclulation3DPfS_S_iiif_param_4];
	ld.param.u32 	%r5, [_Z13caclulation3DPfS_S_iiif_param_5];
	ld.param.f32 	%f1, [_Z13caclulation3DPfS_S_iiif_param_6];
	mov.u32 	%r6, %tid.x;
	mov.u32 	%r7, %ctaid.x;
	mov.u32 	%r8, %ntid.x;
	mad.lo.s32 	%r1, %r7, %r8, %r6;
	mul.lo.s32 	%r2, %r4, %r3;
	mul.lo.s32 	%r9, %r2, %r5;
	setp.ge.s32 	%p1, %r1, %r9;
	@%p1 bra 	$L__BB0_3;
	cvta.to.global.u64 	%rd4, %rd3;
	mul.wide.s32 	%rd5, %r1, 4;
	add.s64 	%rd6, %rd4, %rd5;
	ld.global.f32 	%f2, [%rd6];
	setp.eq.f32 	%p2, %f2, 0f00800000;
	@%p2 bra 	$L__BB0_3;
	div.s32 	%r10, %r1, %r3;
	mul.lo.s32 	%r11, %r10, %r3;
	sub.s32 	%r12, %r1, %r11;
	rem.s32 	%r13, %r10, %r4;
	div.s32 	%r14, %r1, %r2;
	cvta.to.global.u64 	%rd7, %rd2;
	max.s32 	%r15, %r14, 1;
	add.s32 	%r16, %r15, -1;
	max.s32 	%r17, %r13, 1;
	add.s32 	%r18, %r17, -1;
	max.s32 	%r19, %r12, 1;
	add.s64 	%rd9, %rd7, %rd5;
	ld.global.f32 	%f3, [%rd9];
	mul.lo.s32 	%r20, %r13, %r3;
	add.s32 	%r21, %r20, %r12;
	mad.lo.s32 	%r22, %r2, %r16, %r21;
	mul.wide.s32 	%rd10, %r22, 4;
	add.s64 	%rd11, %rd7, %rd10;
	ld.global.f32 	%f4, [%rd11];
	add.s32 	%r23, %r5, -1;
	add.s32 	%r24, %r14, 1;
	min.s32 	%r25, %r24, %r23;
	mad.lo.s32 	%r26, %r2, %r25, %r21;
	mul.wide.s32 	%rd12, %r26, 4;
	add.s64 	%rd13, %rd7, %rd12;
	ld.global.f32 	%f5, [%rd13];
	add.f32 	%f6, %f4, %f5;
	mul.lo.s32 	%r27, %r2, %r14;
	mad.lo.s32 	%r28, %r18, %r3, %r12;
	add.s32 	%r29, %r28, %r27;
	mul.wide.s32 	%rd14, %r29, 4;
	add.s64 	%rd15, %rd7, %rd14;
	ld.global.f32 	%f7, [%rd15];
	add.f32 	%f8, %f6, %f7;
	add.s32 	%r30, %r4, -1;
	add.s32 	%r31, %r13, 1;
	min.s32 	%r32, %r31, %r30;
	mad.lo.s32 	%r33, %r32, %r3, %r12;
	add.s32 	%r34, %r33, %r27;
	mul.wide.s32 	%rd16, %r34, 4;
	add.s64 	%rd17, %rd7, %rd16;
	ld.global.f32 	%f9, [%rd17];
	add.f32 	%f10, %f8, %f9;
	add.s32 	%r35, %r27, %r20;
	cvt.s64.s32 	%rd18, %r35;
	cvt.u64.u32 	%rd19, %r19;
	add.s64 	%rd20, %rd19, %rd18;
	shl.b64 	%rd21, %rd20, 2;
	add.s64 	%rd22, %rd7, %rd21;
	ld.global.f32 	%f11, [%rd22+-4];
	add.f32 	%f12, %f10, %f11;
	add.s32 	%r36, %r3, -1;
	add.s32 	%r37, %r12, 1;
	min.s32 	%r38, %r37, %r36;
	add.s32 	%r39, %r35, %r38;
	mul.wide.s32 	%rd23, %r39, 4;
	add.s64 	%rd24, %rd7, %rd23;
	ld.global.f32 	%f13, [%rd24];
	add.f32 	%f14, %f12, %f13;
	fma.rn.f32 	%f15, %f3, 0fC0C00000, %f14;
	fma.rn.f32 	%f16, %f1, %f15, %f3;
	cvta.to.global.u64 	%rd25, %rd1;
	add.s64 	%rd26, %rd25, %rd5;
	st.global.f32 	[%rd26], %f16;
$L__BB0_3:
	ret;

}
	// .globl	_Z13caclulation2DPfS_S_iif
.visible .entry _Z13caclulation2DPfS_S_iif(
	.param .u64 .ptr .align 1 _Z13caclulation2DPfS_S_iif_param_0,
	.param .u64 .ptr .align 1 _Z13caclulation2DPfS_S_iif_param_1,
	.param .u64 .ptr .align 1 _Z13caclulation2DPfS_S_iif_param_2,
	.param .u32 _Z13caclulation2DPfS_S_iif_param_3,
	.param .u32 _Z13caclulation2DPfS_S_iif_param_4,
	.param .f32 _Z13caclulation2DPfS_S_iif_param_5
)
{
	.reg .pred 	%p<3>;
	.reg .b32 	%r<25>;
	.reg .b32 	%f<13>;
	.reg .b64 	%rd<20>;

	ld.param.u64 	%rd1, [_Z13caclulation2DPfS_S_iif_param_0];
	ld.param.u64 	%rd2, [_Z13caclulation2DPfS_S_iif_param_1];
	ld.param.u64 	%rd3, [_Z13caclulation2DPfS_S_iif_param_2];
	ld.param.u32 	%r2, [_Z13caclulation2DPfS_S_iif_param_3];
	ld.param.u32 	%r3, [_Z13caclulation2DPfS_S_iif_param_4];
	ld.param.f32 	%f1, [_Z13caclulation2DPfS_S_iif_param_5];
	mov.u32 	%r4, %tid.x;
	mov.u32 	%r5, %ctaid.x;
	mov.u32 	%r6, %ntid.x;
	mad.lo.s32 	%r1, %r5, %r6, %r4;
	mul.lo.s32 	%r7, %r3, %r2;
	setp.ge.s32 	%p1, %r1, %r7;
	@%p1 bra 	$L__BB1_3;
	cvta.to.global.u64 	%rd4, %rd3;
	mul.wide.s32 	%rd5, %r1, 4;
	add.s64 	%rd6, %rd4, %rd5;
	ld.global.f32 	%f2, [%rd6];
	setp.eq.f32 	%p2, %f2, 0f00800000;
	@%p2 bra 	$L__BB1_3;
	div.s32 	%r8, %r1, %r2;
	mul.lo.s32 	%r9, %r8, %r2;
	sub.s32 	%r10, %r1, %r9;
	cvta.to.global.u64 	%rd7, %rd2;
	max.s32 	%r11, %r8, 1;
	add.s32 	%r12, %r11, -1;
	max.s32 	%r13, %r10, 1;
	add.s64 	%rd9, %rd7, %rd5;
	ld.global.f32 	%f3, [%rd9];
	mad.lo.s32 	%r14, %r12, %r2, %r10;
	mul.wide.s32 	%rd10, %r14, 4;
	add.s64 	%rd11, %rd7, %rd10;
	ld.global.f32 	%f4, [%rd11];
	add.s32 	%r15, %r3, -1;
	add.s32 	%r16, %r8, 1;
	min.s32 	%r17, %r16, %r15;
	mad.lo.s32 	%r18, %r17, %r2, %r10;
	mul.wide.s32 	%rd12, %r18, 4;
	add.s64 	%rd13, %rd7, %rd12;
	ld.global.f32 	%f5, [%rd13];
	add.f32 	%f6, %f4, %f5;
	add.s32 	%r19, %r9, %r13;
	add.s32 	%r20, %r19, -1;
	mul.wide.s32 	%rd14, %r20, 4;
	add.s64 	%rd15, %rd7, %rd14;
	ld.global.f32 	%f7, [%rd15];
	add.f32 	%f8, %f6, %f7;
	add.s32 	%r21, %r2, -1;
	add.s32 	%r22, %r10, 1;
	min.s32 	%r23, %r22, %r21;
	add.s32 	%r24, %r23, %r9;
	mul.wide.s32 	%rd16, %r24, 4;
	add.s64 	%rd17, %rd7, %rd16;
	ld.global.f32 	%f9, [%rd17];
	add.f32 	%f10, %f8, %f9;
	fma.rn.f32 	%f11, %f3, 0fC0800000, %f10;
	fma.rn.f32 	%f12, %f1, %f11, %f3;
	cvta.to.global.u64 	%rd18, %rd1;
	add.s64 	%rd19, %rd18, %rd5;
	st.global.f32 	[%rd19], %f12;
$L__BB1_3:
	ret;

}


// ===== COMPILED SASS (sm_100) =====

	.target	sm_100

	.elftype	@"ET_EXEC"


//--------------------- .note.nv.tkinfo           --------------------------
	.section	.note.nv.tkinfo,"",@"SHT_NOTE"
	.sectionflags	@"SHF_NOTE_NV_TKINFO"
	.tkinfo
        /*0018*/ 	.word	0x00000002
        /*0030*/ 	.string	""
        /*0030*/ 	.string	"ptxas"
        /*0030*/ 	.string	"Cuda compilation tools, release 13.0, V13.0.88"
        /*0030*/ 	.string	"Build cuda_13.0.r13.0/compiler.36424714_0"
        /*0030*/ 	.string	"-arch sm_100 -m 64 "



//--------------------- .note.nv.cuinfo           --------------------------
	.section	.note.nv.cuinfo,"",@"SHT_NOTE"
	.sectionflags	@"SHF_NOTE_NV_CUINFO"
        /*0018*/ 	.short	0x0002
        /*001a*/ 	.short	0x0064
        /*001c*/ 	.short	0x0082
	.zero		2


//--------------------- .nv.info                  --------------------------
	.section	.nv.info,"",@"SHT_CUDA_INFO"
	.align	4


	//----- nvinfo : EIATTR_REGCOUNT
	.align		4
        /*0000*/ 	.byte	0x04, 0x2f
        /*0002*/ 	.short	(.L_1 - .L_0)
	.align		4
.L_0:
        /*0004*/ 	.word	index@(_Z13caclulation3DPfS_S_iiif)
        /*0008*/ 	.word	0x00000018


	//----- nvinfo : EIATTR_FRAME_SIZE
	.align		4
.L_1:
        /*000c*/ 	.byte	0x04, 0x11
        /*000e*/ 	.short	(.L_3 - .L_2)
	.align		4
.L_2:
        /*0010*/ 	.word	index@(_Z13caclulation3DPfS_S_iiif)
        /*0014*/ 	.word	0x00000000


	//----- nvinfo : EIATTR_REGCOUNT
	.align		4
.L_3:
        /*0018*/ 	.byte	0x04, 0x2f
        /*001a*/ 	.short	(.L_5 - .L_4)
	.align		4
.L_4:
        /*001c*/ 	.word	index@(_Z13caclulation2DPfS_S_iif)
        /*0020*/ 	.word	0x00000012


	//----- nvinfo : EIATTR_FRAME_SIZE
	.align		4
.L_5:
        /*0024*/ 	.byte	0x04, 0x11
        /*0026*/ 	.short	(.L_7 - .L_6)
	.align		4
.L_6:
        /*0028*/ 	.word	index@(_Z13caclulation2DPfS_S_iif)
        /*002c*/ 	.word	0x00000000


	//----- nvinfo : EIATTR_MIN_STACK_SIZE
	.align		4
.L_7:
        /*0030*/ 	.byte	0x04, 0x12
        /*0032*/ 	.short	(.L_9 - .L_8)
	.align		4
.L_8:
        /*0034*/ 	.word	index@(_Z13caclulation2DPfS_S_iif)
        /*0038*/ 	.word	0x00000000


	//----- nvinfo : EIATTR_MIN_STACK_SIZE
	.align		4
.L_9:
        /*003c*/ 	.byte	0x04, 0x12
        /*003e*/ 	.short	(.L_11 - .L_10)
	.align		4
.L_10:
        /*0040*/ 	.word	index@(_Z13caclulation3DPfS_S_iiif)
        /*0044*/ 	.word	0x00000000
.L_11:


//--------------------- .nv.compat                --------------------------
	.section	.nv.compat,"",@"SHT_CUDA_COMPAT_INFO"
	.align	4
        /*0000*/ 	.byte	0x02, 0x09, 0x00, 0x00, 0x02, 0x02, 0x01, 0x00, 0x02, 0x05, 0x05, 0x00, 0x03, 0x07, 0x01, 0x01
        /*0010*/ 	.byte	0x02, 0x03, 0x00, 0x00, 0x02, 0x06, 0x01, 0x00, 0x04, 0x0b, 0x08, 0x00, 0x01, 0x00, 0x00, 0x00
        /*0020*/ 	.byte	0x00, 0x00, 0x00, 0x00


//--------------------- .nv.info._Z13caclulation2DPfS_S_iif --------------------------
	.section	.nv.info._Z13caclulation2DPfS_S_iif,"",@"SHT_CUDA_INFO"
	.sectionflags	@""
	.align	4


	//----- nvinfo : EIATTR_CUDA_API_VERSION
	.align		4
        /*0000*/ 	.byte	0x04, 0x37
        /*0002*/ 	.short	(.L_13 - .L_12)
.L_12:
        /*0004*/ 	.word	0x00000082


	//----- nvinfo : EIATTR_KPARAM_INFO
	.align		4
.L_13:
        /*0008*/ 	.byte	0x04, 0x17
        /*000a*/ 	.short	(.L_15 - .L_14)
.L_14:
        /*000c*/ 	.word	0x00000000
        /*0010*/ 	.short	0x0005
        /*0012*/ 	.short	0x0020
        /*0014*/ 	.byte	0x00, 0xf0, 0x11, 0x00


	//----- nvinfo : EIATTR_KPARAM_INFO
	.align		4
.L_15:
        /*0018*/ 	.byte	0x04, 0x17
        /*001a*/ 	.short	(.L_17 - .L_16)
.L_16:
        /*001c*/ 	.word	0x00000000
        /*0020*/ 	.short	0x0004
        /*0022*/ 	.short	0x001c
        /*0024*/ 	.byte	0x00, 0xf0, 0x11, 0x00


	//----- nvinfo : EIATTR_KPARAM_INFO
	.align		4
.L_17:
        /*0028*/ 	.byte	0x04, 0x17
        /*002a*/ 	.short	(.L_19 - .L_18)
.L_18:
        /*002c*/ 	.word	0x00000000
        /*0030*/ 	.short	0x0003
        /*0032*/ 	.short	0x0018
        /*0034*/ 	.byte	0x00, 0xf0, 0x11, 0x00


	//----- nvinfo : EIATTR_KPARAM_INFO
	.align		4
.L_19:
        /*0038*/ 	.byte	0x04, 0x17
        /*003a*/ 	.short	(.L_21 - .L_20)
.L_20:
        /*003c*/ 	.word	0x00000000
        /*0040*/ 	.short	0x0002
        /*0042*/ 	.short	0x0010
        /*0044*/ 	.byte	0x00, 0xf5, 0x21, 0x00


	//----- nvinfo : EIATTR_KPARAM_INFO
	.align		4
.L_21:
        /*0048*/ 	.byte	0x04, 0x17
        /*004a*/ 	.short	(.L_23 - .L_22)
.L_22:
        /*004c*/ 	.word	0x00000000
        /*0050*/ 	.short	0x0001
        /*0052*/ 	.short	0x0008
        /*0054*/ 	.byte	0x00, 0xf5, 0x21, 0x00


	//----- nvinfo : EIATTR_KPARAM_INFO
	.align		4
.L_23:
        /*0058*/ 	.byte	0x04, 0x17
        /*005a*/ 	.short	(.L_25 - .L_24)
.L_24:
        /*005c*/ 	.word	0x00000000
        /*0060*/ 	.short	0x0000
        /*0062*/ 	.short	0x0000
        /*0064*/ 	.byte	0x00, 0xf5, 0x21, 0x00


	//----- nvinfo : EIATTR_SPARSE_MMA_MASK
	.align		4
.L_25:
        /*0068*/ 	.byte	0x03, 0x50
        /*006a*/ 	.short	0x0000


	//----- nvinfo : EIATTR_MAXREG_COUNT
	.align		4
        /*006c*/ 	.byte	0x03, 0x1b
        /*006e*/ 	.short	0x00ff


	//----- nvinfo : EIATTR_MERCURY_ISA_VERSION
	.align		4
        /*0070*/ 	.byte	0x03, 0x5f
        /*0072*/ 	.short	0x0101


	//----- nvinfo : EIATTR_VRC_CTA_INIT_COUNT
	.align		4
        /*0074*/ 	.byte	0x02, 0x4a
	.zero		1
	.zero		1


	//----- nvinfo : EIATTR_EXIT_INSTR_OFFSETS
	.align		4
        /*0078*/ 	.byte	0x04, 0x1c
        /*007a*/ 	.short	(.L_27 - .L_26)


	//   ....[0]....
.L_26:
        /*007c*/ 	.word	0x00000080


	//   ....[1]....
        /*0080*/ 	.word	0x000000e0


	//   ....[2]....
        /*0084*/ 	.word	0x00000490


	//----- nvinfo : EIATTR_CBANK_PARAM_SIZE
	.align		4
.L_27:
        /*0088*/ 	.byte	0x03, 0x19
        /*008a*/ 	.short	0x0024


	//----- nvinfo : EIATTR_PARAM_CBANK
	.align		4
        /*008c*/ 	.byte	0x04, 0x0a
        /*008e*/ 	.short	(.L_29 - .L_28)
	.align		4
.L_28:
        /*0090*/ 	.word	index@(.nv.constant0._Z13caclulation2DPfS_S_iif)
        /*0094*/ 	.short	0x0380
        /*0096*/ 	.short	0x0024


	//----- nvinfo : EIATTR_SW_WAR
	.align		4
.L_29:
        /*0098*/ 	.byte	0x04, 0x36
        /*009a*/ 	.short	(.L_31 - .L_30)
.L_30:
        /*009c*/ 	.word	0x00000008
.L_31:


//--------------------- .nv.info._Z13caclulation3DPfS_S_iiif --------------------------
	.section	.nv.info._Z13caclulation3DPfS_S_iiif,"",@"SHT_CUDA_INFO"
	.sectionflags	@""
	.align	4


	//----- nvinfo : EIATTR_CUDA_API_VERSION
	.align		4
        /*0000*/ 	.byte	0x04, 0x37
        /*0002*/ 	.short	(.L_33 - .L_32)
.L_32:
        /*0004*/ 	.word	0x00000082


	//----- nvinfo : EIATTR_KPARAM_INFO
	.align		4
.L_33:
        /*0008*/ 	.byte	0x04, 0x17
        /*000a*/ 	.short	(.L_35 - .L_34)
.L_34:
        /*000c*/ 	.word	0x00000000
        /*0010*/ 	.short	0x0006
        /*0012*/ 	.short	0x0024
        /*0014*/ 	.byte	0x00, 0xf0, 0x11, 0x00


	//----- nvinfo : EIATTR_KPARAM_INFO
	.align		4
.L_35:
        /*0018*/ 	.byte	0x04, 0x17
        /*001a*/ 	.short	(.L_37 - .L_36)
.L_36:
        /*001c*/ 	.word	0x00000000
        /*0020*/ 	.short	0x0005
        /*0022*/ 	.short	0x0020
        /*0024*/ 	.byte	0x00, 0xf0, 0x11, 0x00


	//----- nvinfo : EIATTR_KPARAM_INFO
	.align		4
.L_37:
        /*0028*/ 	.byte	0x04, 0x17
        /*002a*/ 	.short	(.L_39 - .L_38)
.L_38:
        /*002c*/ 	.word	0x00000000
        /*0030*/ 	.short	0x0004
        /*0032*/ 	.short	0x001c
        /*0034*/ 	.byte	0x00, 0xf0, 0x11, 0x00


	//----- nvinfo : EIATTR_KPARAM_INFO
	.align		4
.L_39:
        /*0038*/ 	.byte	0x04, 0x17
        /*003a*/ 	.short	(.L_41 - .L_40)
.L_40:
        /*003c*/ 	.word	0x00000000
        /*0040*/ 	.short	0x0003
        /*0042*/ 	.short	0x0018
        /*0044*/ 	.byte	0x00, 0xf0, 0x11, 0x00


	//----- nvinfo : EIATTR_KPARAM_INFO
	.align		4
.L_41:
        /*0048*/ 	.byte	0x04, 0x17
        /*004a*/ 	.short	(.L_43 - .L_42)
.L_42:
        /*004c*/ 	.word	0x00000000
        /*0050*/ 	.short	0x0002
        /*0052*/ 	.short	0x0010
        /*0054*/ 	.byte	0x00, 0xf5, 0x21, 0x00


	//----- nvinfo : EIATTR_KPARAM_INFO
	.align		4
.L_43:
        /*0058*/ 	.byte	0x04, 0x17
        /*005a*/ 	.short	(.L_45 - .L_44)
.L_44:
        /*005c*/ 	.word	0x00000000
        /*0060*/ 	.short	0x0001
        /*0062*/ 	.short	0x0008
        /*0064*/ 	.byte	0x00, 0xf5, 0x21, 0x00


	//----- nvinfo : EIATTR_KPARAM_INFO
	.align		4
.L_45:
        /*0068*/ 	.byte	0x04, 0x17
        /*006a*/ 	.short	(.L_47 - .L_46)
.L_46:
        /*006c*/ 	.word	0x00000000
        /*0070*/ 	.short	0x0000
        /*0072*/ 	.short	0x0000
        /*0074*/ 	.byte	0x00, 0xf5, 0x21, 0x00


	//----- nvinfo : EIATTR_SPARSE_MMA_MASK
	.align		4
.L_47:
        /*0078*/ 	.byte	0x03, 0x50
        /*007a*/ 	.short	0x0000


	//----- nvinfo : EIATTR_MAXREG_COUNT
	.align		4
        /*007c*/ 	.byte	0x03, 0x1b
        /*007e*/ 	.short	0x00ff


	//----- nvinfo : EIATTR_MERCURY_ISA_VERSION
	.align		4
        /*0080*/ 	.byte	0x03, 0x5f
        /*0082*/ 	.short	0x0101


	//----- nvinfo : EIATTR_VRC_CTA_INIT_COUNT
	.align		4
        /*0084*/ 	.byte	0x02, 0x4a
	.zero		1
	.zero		1


	//----- nvinfo : EIATTR_EXIT_INSTR_OFFSETS
	.align		4
        /*0088*/ 	.byte	0x04, 0x1c
        /*008a*/ 	.short	(.L_49 - .L_48)


	//   ....[0]....
.L_48:
        /*008c*/ 	.word	0x000000a0


	//   ....[1]....
        /*0090*/ 	.word	0x00000100


	//   ....[2]....
        /*0094*/ 	.word	0x000008a0


	//----- nvinfo : EIATTR_CBANK_PARAM_SIZE
	.align		4
.L_49:
        /*0098*/ 	.byte	0x03, 0x19
        /*009a*/ 	.short	0x0028


	//----- nvinfo : EIATTR_PARAM_CBANK
	.align		4
        /*009c*/ 	.byte	0x04, 0x0a
        /*009e*/ 	.short	(.L_51 - .L_50)
	.align		4
.L_50:
        /*00a0*/ 	.word	index@(.nv.constant0._Z13caclulation3DPfS_S_iiif)
        /*00a4*/ 	.short	0x0380
        /*00a6*/ 	.short	0x0028


	//----- nvinfo : EIATTR_SW_WAR
	.align		4
.L_51:
        /*00a8*/ 	.byte	0x04, 0x36
        /*00aa*/ 	.short	(.L_53 - .L_52)
.L_52:
        /*00ac*/ 	.word	0x00000008
.L_53:


//--------------------- .nv.callgraph             --------------------------
	.section	.nv.callgraph,"",@"SHT_CUDA_CALLGRAPH"
	.align	4
	.sectionentsize	8
	.align		4
        /*0000*/ 	.word	0x00000000
	.align		4
        /*0004*/ 	.word	0xffffffff
	.align		4
        /*0008*/ 	.word	0x00000000
	.align		4
        /*000c*/ 	.word	0xfffffffe
	.align		4
        /*0010*/ 	.word	0x00000000
	.align		4
        /*0014*/ 	.word	0xfffffffd
	.align		4
        /*0018*/ 	.word	0x00000000
	.align		4
        /*001c*/ 	.word	0xfffffffc


//--------------------- .text._Z13caclulation2DPfS_S_iif --------------------------
	.section	.text._Z13caclulation2DPfS_S_iif,"ax",@progbits
	.align	128
        .global         _Z13caclulation2DPfS_S_iif
        .type           _Z13caclulation2DPfS_S_iif,@function
        .size           _Z13caclulation2DPfS_S_iif,(.L_x_2 - _Z13caclulation2DPfS_S_iif)
        .other          _Z13caclulation2DPfS_S_iif,@"STO_CUDA_ENTRY STV_DEFAULT"
_Z13caclulation2DPfS_S_iif:
.text._Z13caclulation2DPfS_S_iif:
[----:B------:R-:W-:Y:S01]  /*0000*/  LDC R1, c[0x0][0x37c] ;  /* 0x0000df00ff017b82 */ /* 0x000fe20000000800 */
[----:B------:R-:W0:Y:S07]  /*0010*/  S2R R3, SR_TID.X ;  /* 0x0000000000037919 */ /* 0x000e2e0000002100 */
[----:B------:R-:W0:Y:S08]  /*0020*/  S2UR UR4, SR_CTAID.X ;  /* 0x00000000000479c3 */ /* 0x000e300000002500 */
[----:B------:R-:W0:Y:S08]  /*0030*/  LDC R0, c[0x0][0x360] ;  /* 0x0000d800ff007b82 */ /* 0x000e300000000800 */
[----:B------:R-:W1:Y:S01]  /*0040*/  LDC.64 R4, c[0x0][0x398] ;  /* 0x0000e600ff047b82 */ /* 0x000e620000000a00 */
[----:B0-----:R-:W-:-:S02]  /*0050*/  IMAD R3, R0, UR4, R3 ;  /* 0x0000000400037c24 */ /* 0x001fc4000f8e0203 */
[----:B-1----:R-:W-:-:S05]  /*0060*/  IMAD R0, R5, R4, RZ ;  /* 0x0000000405007224 */ /* 0x002fca00078e02ff */
[----:B------:R-:W-:-:S13]  /*0070*/  ISETP.GE.AND P0, PT, R3, R0, PT ;  /* 0x000000000300720c */ /* 0x000fda0003f06270 */
[----:B------:R-:W-:Y:S05]  /*0080*/  @P0 EXIT ;  /* 0x000000000000094d */ /* 0x000fea0003800000 */
[----:B------:R-:W0:Y:S01]  /*0090*/  LDC.64 R6, c[0x0][0x390] ;  /* 0x0000e400ff067b82 */ /* 0x000e220000000a00 */
[----:B------:R-:W1:Y:S01]  /*00a0*/  LDCU.64 UR4, c[0x0][0x358] ;  /* 0x00006b00ff0477ac */ /* 0x000e620008000a00 */
[----:B0-----:R-:W-:-:S06]  /*00b0*/  IMAD.WIDE R6, R3, 0x4, R6 ;  /* 0x0000000403067825 */ /* 0x001fcc00078e0206 */
[----:B-1----:R-:W2:Y:S02]  /*00c0*/  LDG.E R6, desc[UR4][R6.64] ;  /* 0x0000000406067981 */ /* 0x002ea4000c1e1900 */
[----:B--2---:R-:W-:-:S13]  /*00d0*/  FSETP.NEU.AND P0, PT, R6, 1.175494350822287508e-38, PT ;  /* 0x008000000600780b */ /* 0x004fda0003f0d000 */
[----:B------:R-:W-:Y:S05]  /*00e0*/  @!P0 EXIT ;  /* 0x000000000000894d */ /* 0x000fea0003800000 */
[----:B------:R-:W-:Y:S01]  /*00f0*/  IABS R9, R4 ;  /* 0x0000000400097213 */ /* 0x000fe20000000000 */
[----:B------:R-:W-:Y:S01]  /*0100*/  VIADD R8, R5, 0xffffffff ;  /* 0xffffffff05087836 */ /* 0x000fe20000000000 */
[----:B------:R-:W-:Y:S01]  /*0110*/  IADD3 R10, PT, PT, R4, -0x1, RZ ;  /* 0xffffffff040a7810 */ /* 0x000fe20007ffe0ff */
[----:B------:R-:W0:Y:S01]  /*0120*/  LDC.64 R14, c[0x0][0x380] ;  /* 0x0000e000ff0e7b82 */ /* 0x000e220000000a00 */
[----:B------:R-:W1:Y:S01]  /*0130*/  I2F.RP R0, R9 ;  /* 0x0000000900007306 */ /* 0x000e620000209400 */
[----:B------:R-:W2:Y:S07]  /*0140*/  LDCU UR6, c[0x0][0x3a0] ;  /* 0x00007400ff0677ac */ /* 0x000eae0008000800 */
[----:B-1----:R-:W1:Y:S02]  /*0150*/  MUFU.RCP R0, R0 ;  /* 0x0000000000007308 */ /* 0x002e640000001000 */
[----:B-1----:R-:W-:-:S06]  /*0160*/  IADD3 R6, PT, PT, R0, 0xffffffe, RZ ;  /* 0x0ffffffe00067810 */ /* 0x002fcc0007ffe0ff */
[----:B------:R1:W3:Y:S02]  /*0170*/  F2I.FTZ.U32.TRUNC.NTZ R7, R6 ;  /* 0x0000000600077305 */ /* 0x0002e4000021f000 */
[----:B-1----:R-:W-:Y:S01]  /*0180*/  HFMA2 R6, -RZ, RZ, 0, 0 ;  /* 0x00000000ff067431 */ /* 0x002fe200000001ff */
[----:B---3--:R-:W-:-:S05]  /*0190*/  IADD3 R2, PT, PT, RZ, -R7, RZ ;  /* 0x80000007ff027210 */ /* 0x008fca0007ffe0ff */
[----:B------:R-:W-:Y:S01]  /*01a0*/  IMAD R11, R2, R9, RZ ;  /* 0x00000009020b7224 */ /* 0x000fe200078e02ff */
[----:B------:R-:W-:-:S03]  /*01b0*/  IABS R2, R3 ;  /* 0x0000000300027213 */ /* 0x000fc60000000000 */
[----:B------:R-:W-:-:S06]  /*01c0*/  IMAD.HI.U32 R7, R7, R11, R6 ;  /* 0x0000000b07077227 */ /* 0x000fcc00078e0006 */
[----:B------:R-:W-:-:S05]  /*01d0*/  IMAD.HI.U32 R7, R7, R2, RZ ;  /* 0x0000000207077227 */ /* 0x000fca00078e00ff */
[----:B------:R-:W-:-:S05]  /*01e0*/  IADD3 R0, PT, PT, -R7, RZ, RZ ;  /* 0x000000ff07007210 */ /* 0x000fca0007ffe1ff */
[----:B------:R-:W-:-:S05]  /*01f0*/  IMAD R0, R9, R0, R2 ;  /* 0x0000000009007224 */ /* 0x000fca00078e0202 */
[----:B------:R-:W-:-:S13]  /*0200*/  ISETP.GT.U32.AND P2, PT, R9, R0, PT ;  /* 0x000000000900720c */ /* 0x000fda0003f44070 */
[-C--:B------:R-:W-:Y:S02]  /*0210*/  @!P2 IADD3 R0, PT, PT, R0, -R9.reuse, RZ ;  /* 0x800000090000a210 */ /* 0x080fe40007ffe0ff */
[----:B------:R-:W-:Y:S02]  /*0220*/  @!P2 IADD3 R7, PT, PT, R7, 0x1, RZ ;  /* 0x000000010707a810 */ /* 0x000fe40007ffe0ff */
[----:B------:R-:W-:Y:S02]  /*0230*/  ISETP.GE.U32.AND P0, PT, R0, R9, PT ;  /* 0x000000090000720c */ /* 0x000fe40003f06070 */
[----:B------:R-:W-:Y:S02]  /*0240*/  LOP3.LUT R0, R3, R4, RZ, 0x3c, !PT ;  /* 0x0000000403007212 */ /* 0x000fe400078e3cff */
[----:B------:R-:W-:Y:S02]  /*0250*/  ISETP.NE.AND P2, PT, R4, RZ, PT ;  /* 0x000000ff0400720c */ /* 0x000fe40003f45270 */
[----:B------:R-:W-:-:S07]  /*0260*/  ISETP.GE.AND P1, PT, R0, RZ, PT ;  /* 0x000000ff0000720c */ /* 0x000fce0003f26270 */
[----:B------:R-:W-:-:S05]  /*0270*/  @P0 VIADD R7, R7, 0x1 ;  /* 0x0000000107070836 */ /* 0x000fca0000000000 */
[----:B------:R-:W-:Y:S02]  /*0280*/  MOV R13, R7 ;  /* 0x00000007000d7202 */ /* 0x000fe40000000f00 */
[----:B------:R-:W1:Y:S02]  /*0290*/  LDC.64 R6, c[0x0][0x388] ;  /* 0x0000e200ff067b82 */ /* 0x000e640000000a00 */
[----:B------:R-:W-:Y:S02]  /*02a0*/  @!P1 IADD3 R13, PT, PT, -R13, RZ, RZ ;  /* 0x000000ff0d0d9210 */ /* 0x000fe40007ffe1ff */
[----:B------:R-:W-:-:S04]  /*02b0*/  @!P2 LOP3.LUT R13, RZ, R4, RZ, 0x33, !PT ;  /* 0x00000004ff0da212 */ /* 0x000fc800078e33ff */
[C---:B------:R-:W-:Y:S02]  /*02c0*/  IADD3 R9, PT, PT, -R13.reuse, RZ, RZ ;  /* 0x000000ff0d097210 */ /* 0x040fe40007ffe1ff */
[C---:B------:R-:W-:Y:S02]  /*02d0*/  VIMNMX R0, PT, PT, R13.reuse, 0x1, !PT ;  /* 0x000000010d007848 */ /* 0x040fe40007fe0100 */
[----:B------:R-:W-:Y:S01]  /*02e0*/  VIADDMNMX R8, R13, 0x1, R8, PT ;  /* 0x000000010d087846 */ /* 0x000fe20003800108 */
[----:B------:R-:W-:Y:S01]  /*02f0*/  IMAD R9, R4, R9, R3 ;  /* 0x0000000904097224 */ /* 0x000fe200078e0203 */
[----:B------:R-:W-:-:S03]  /*0300*/  IADD3 R0, PT, PT, R0, -0x1, RZ ;  /* 0xffffffff00007810 */ /* 0x000fc60007ffe0ff */
[-CC-:B------:R-:W-:Y:S01]  /*0310*/  IMAD R11, R8, R4.reuse, R9.reuse ;  /* 0x00000004080b7224 */ /* 0x180fe200078e0209 */
[C---:B------:R-:W-:Y:S01]  /*0320*/  VIMNMX R2, PT, PT, R9.reuse, 0x1, !PT ;  /* 0x0000000109027848 */ /* 0x040fe20007fe0100 */
[----:B------:R-:W-:Y:S01]  /*0330*/  IMAD R5, R0, R4, R9 ;  /* 0x0000000400057224 */ /* 0x000fe200078e0209 */
[----:B------:R-:W-:-:S03]  /*0340*/  VIADDMNMX R0, R9, 0x1, R10, PT ;  /* 0x0000000109007846 */ /* 0x000fc6000380010a */
[----:B------:R-:W-:Y:S02]  /*0350*/  IMAD R2, R13, R4, R2 ;  /* 0x000000040d027224 */ /* 0x000fe400078e0202 */
[----:B-1----:R-:W-:-:S03]  /*0360*/  IMAD.WIDE R8, R5, 0x4, R6 ;  /* 0x0000000405087825 */ /* 0x002fc600078e0206 */
[----:B------:R-:W-:Y:S01]  /*0370*/  IADD3 R5, PT, PT, R2, -0x1, RZ ;  /* 0xffffffff02057810 */ /* 0x000fe20007ffe0ff */
[----:B------:R-:W-:Y:S02]  /*0380*/  IMAD.WIDE R10, R11, 0x4, R6 ;  /* 0x000000040b0a7825 */ /* 0x000fe400078e0206 */
[----:B------:R-:W3:Y:S02]  /*0390*/  LDG.E R8, desc[UR4][R8.64] ;  /* 0x0000000408087981 */ /* 0x000ee4000c1e1900 */
[----:B------:R-:W-:Y:S02]  /*03a0*/  IMAD R13, R13, R4, R0 ;  /* 0x000000040d0d7224 */ /* 0x000fe400078e0200 */
[--C-:B------:R-:W-:Y:S01]  /*03b0*/  IMAD.WIDE R4, R5, 0x4, R6.reuse ;  /* 0x0000000405047825 */ /* 0x100fe200078e0206 */
[----:B------:R-:W3:Y:S03]  /*03c0*/  LDG.E R11, desc[UR4][R10.64] ;  /* 0x000000040a0b7981 */ /* 0x000ee6000c1e1900 */
[----:B------:R-:W-:-:S02]  /*03d0*/  IMAD.WIDE R12, R13, 0x4, R6 ;  /* 0x000000040d0c7825 */ /* 0x000fc400078e0206 */
[----:B------:R-:W4:Y:S02]  /*03e0*/  LDG.E R5, desc[UR4][R4.64] ;  /* 0x0000000404057981 */ /* 0x000f24000c1e1900 */
[C---:B------:R-:W-:Y:S02]  /*03f0*/  IMAD.WIDE R6, R3.reuse, 0x4, R6 ;  /* 0x0000000403067825 */ /* 0x040fe400078e0206 */
[----:B------:R-:W5:Y:S04]  /*0400*/  LDG.E R13, desc[UR4][R12.64] ;  /* 0x000000040c0d7981 */ /* 0x000f68000c1e1900 */
[----:B------:R-:W2:Y:S01]  /*0410*/  LDG.E R6, desc[UR4][R6.64] ;  /* 0x0000000406067981 */ /* 0x000ea2000c1e1900 */
[----:B0-----:R-:W-:-:S04]  /*0420*/  IMAD.WIDE R2, R3, 0x4, R14 ;  /* 0x0000000403027825 */ /* 0x001fc800078e020e */
[----:B---3--:R-:W-:-:S04]  /*0430*/  FADD R0, R8, R11 ;  /* 0x0000000b08007221 */ /* 0x008fc80000000000 */
[----:B----4-:R-:W-:-:S04]  /*0440*/  FADD R0, R0, R5 ;  /* 0x0000000500007221 */ /* 0x010fc80000000000 */
[----:B-----5:R-:W-:-:S04]  /*0450*/  FADD R9, R0, R13 ;  /* 0x0000000d00097221 */ /* 0x020fc80000000000 */
[----:B--2---:R-:W-:-:S04]  /*0460*/  FFMA R9, R6, -4, R9 ;  /* 0xc080000006097823 */ /* 0x004fc80000000009 */
[----:B------:R-:W-:-:S05]  /*0470*/  FFMA R9, R9, UR6, R6 ;  /* 0x0000000609097c23 */ /* 0x000fca0008000006 */
[----:B------:R-:W-:Y:S01]  /*0480*/  STG.E desc[UR4][R2.64], R9 ;  /* 0x0000000902007986 */ /* 0x000fe2000c101904 */
[----:B------:R-:W-:Y:S05]  /*0490*/  EXIT ;  /* 0x000000000000794d */ /* 0x000fea0003800000 */
.L_x_0:
[----:B------:R-:W-:-:S00]  /*04a0*/  BRA `(.L_x_0) ;  /* 0xfffffffc00fc7947 */ /* 0x000fc0000383ffff */
[----:B------:R-:W-:-:S00]  /*04b0*/  NOP ;  /* 0x0000000000007918 */ /* 0x000fc00000000000 */
        /* <DEDUP_REMOVED lines=12> */
.L_x_2:


//--------------------- .text._Z13caclulation3DPfS_S_iiif --------------------------
	.section	.text._Z13caclulation3DPfS_S_iiif,"ax",@progbits
	.align	128
        .global         _Z13caclulation3DPfS_S_iiif
        .type           _Z13caclulation3DPfS_S_iiif,@function
        .size           _Z13caclulation3DPfS_S_iiif,(.L_x_3 - _Z13caclulation3DPfS_S_iiif)
        .other          _Z13caclulation3DPfS_S_iiif,@"STO_CUDA_ENTRY STV_DEFAULT"
_Z13caclulation3DPfS_S_iiif:
.text._Z13caclulation3DPfS_S_iiif:
[----:B------:R-:W-:Y:S01]  /*0000*/  LDC R1, c[0x0][0x37c] ;  /* 0x0000df00ff017b82 */ /* 0x000fe20000000800 */
[----:B------:R-:W0:Y:S07]  /*0010*/  S2R R3, SR_TID.X ;  /* 0x0000000000037919 */ /* 0x000e2e0000002100 */
[----:B------:R-:W1:Y:S08]  /*0020*/  LDC.64 R4, c[0x0][0x398] ;  /* 0x0000e600ff047b82 */ /* 0x000e700000000a00 */
[----:B------:R-:W0:Y:S08]  /*0030*/  S2UR UR4, SR_CTAID.X ;  /* 0x00000000000479c3 */ /* 0x000e300000002500 */
[----:B------:R-:W0:Y:S08]  /*0040*/  LDC R2, c[0x0][0x360] ;  /* 0x0000d800ff027b82 */ /* 0x000e300000000800 */
[----:B------:R-:W2:Y:S01]  /*0050*/  LDC R9, c[0x0][0x3a0] ;  /* 0x0000e800ff097b82 */ /* 0x000ea20000000800 */
[----:B-1----:R-:W-:-:S02]  /*0060*/  IMAD R0, R5, R4, RZ ;  /* 0x0000000405007224 */ /* 0x002fc400078e02ff */
[----:B0-----:R-:W-:Y:S02]  /*0070*/  IMAD R3, R2, UR4, R3 ;  /* 0x0000000402037c24 */ /* 0x001fe4000f8e0203 */
[----:B--2---:R-:W-:-:S05]  /*0080*/  IMAD R2, R0, R9, RZ ;  /* 0x0000000900027224 */ /* 0x004fca00078e02ff */
        /* <DEDUP_REMOVED lines=9> */
[----:B------:R-:W0:Y:S01]  /*0120*/  LDCU.64 UR6, c[0x0][0x388] ;  /* 0x00007100ff0677ac */ /* 0x000e220008000a00 */
[----:B------:R-:W-:Y:S02]  /*0130*/  IABS R8, R0 ;  /* 0x0000000000087213 */ /* 0x000fe40000000000 */
[----:B------:R-:W1:Y:S08]  /*0140*/  I2F.RP R2, R11 ;  /* 0x0000000b00027306 */ /* 0x000e700000209400 */
[----:B------:R-:W2:Y:S08]  /*0150*/  I2F.RP R16, R8 ;  /* 0x0000000800107306 */ /* 0x000eb00000209400 */
[----:B-1----:R-:W1:Y:S08]  /*0160*/  MUFU.RCP R2, R2 ;  /* 0x0000000200027308 */ /* 0x002e700000001000 */
[----:B--2---:R-:W-:Y:S01]  /*0170*/  MUFU.RCP R16, R16 ;  /* 0x0000001000107308 */ /* 0x004fe20000001000 */
[----:B-1----:R-:W-:-:S02]  /*0180*/  IADD3 R6, PT, PT, R2, 0xffffffe, RZ ;  /* 0x0ffffffe02067810 */ /* 0x002fc40007ffe0ff */
[----:B------:R-:W-:-:S05]  /*0190*/  IABS R2, R5 ;  /* 0x0000000500027213 */ /* 0x000fca0000000000 */
[----:B------:R1:W2:Y:S08]  /*01a0*/  F2I.FTZ.U32.TRUNC.NTZ R7, R6 ;  /* 0x0000000600077305 */ /* 0x0002b0000021f000 */
[----:B------:R-:W3:Y:S01]  /*01b0*/  I2F.RP R15, R2 ;  /* 0x00000002000f7306 */ /* 0x000ee20000209400 */
[----:B-1----:R-:W-:Y:S02]  /*01c0*/  HFMA2 R6, -RZ, RZ, 0, 0 ;  /* 0x00000000ff067431 */ /* 0x002fe400000001ff */
[----:B--2---:R-:W-:-:S04]  /*01d0*/  IMAD.MOV R10, RZ, RZ, -R7 ;  /* 0x000000ffff0a7224 */ /* 0x004fc800078e0a07 */
[----:B------:R-:W-:Y:S01]  /*01e0*/  IMAD R13, R10, R11, RZ ;  /* 0x0000000b0a0d7224 */ /* 0x000fe200078e02ff */
[----:B------:R-:W-:-:S03]  /*01f0*/  IABS R10, R3 ;  /* 0x00000003000a7213 */ /* 0x000fc60000000000 */
[----:B------:R-:W-:Y:S01]  /*0200*/  IMAD.HI.U32 R7, R7, R13, R6 ;  /* 0x0000000d07077227 */ /* 0x000fe200078e0006 */
[----:B---3--:R-:W1:Y:S05]  /*0210*/  MUFU.RCP R15, R15 ;  /* 0x0000000f000f7308 */ /* 0x008e6a0000001000 */
[----:B------:R-:W-:Y:S01]  /*0220*/  IMAD.HI.U32 R14, R7, R10, RZ ;  /* 0x0000000a070e7227 */ /* 0x000fe200078e00ff */
[----:B------:R-:W-:-:S03]  /*0230*/  IADD3 R7, PT, PT, R16, 0xffffffe, RZ ;  /* 0x0ffffffe10077810 */ /* 0x000fc60007ffe0ff */
[----:B------:R-:W-:-:S03]  /*0240*/  IMAD.MOV R6, RZ, RZ, -R14 ;  /* 0x000000ffff067224 */ /* 0x000fc600078e0a0e */
[----:B------:R-:W2:Y:S01]  /*0250*/  F2I.FTZ.U32.TRUNC.NTZ R7, R7 ;  /* 0x0000000700077305 */ /* 0x000ea2000021f000 */
[----:B------:R-:W-:Y:S01]  /*0260*/  IMAD R6, R11, R6, R10 ;  /* 0x000000060b067224 */ /* 0x000fe200078e020a */
[----:B-1----:R-:W-:-:S04]  /*0270*/  IADD3 R12, PT, PT, R15, 0xffffffe, RZ ;  /* 0x0ffffffe0f0c7810 */ /* 0x002fc80007ffe0ff */
[----:B------:R-:W-:Y:S02]  /*0280*/  ISETP.GT.U32.AND P1, PT, R11, R6, PT ;  /* 0x000000060b00720c */ /* 0x000fe40003f24070 */
[----:B------:R1:W3:Y:S01]  /*0290*/  F2I.FTZ.U32.TRUNC.NTZ R13, R12 ;  /* 0x0000000c000d7305 */ /* 0x0002e2000021f000 */
[----:B--2---:R-:W-:Y:S02]  /*02a0*/  IMAD.MOV R15, RZ, RZ, -R7 ;  /* 0x000000ffff0f7224 */ /* 0x004fe400078e0a07 */
[----:B-1----:R-:W-:-:S08]  /*02b0*/  IMAD.MOV.U32 R12, RZ, RZ, RZ ;  /* 0x000000ffff0c7224 */ /* 0x002fd000078e00ff */
[----:B------:R-:W-:Y:S02]  /*02c0*/  @!P1 IMAD.IADD R6, R6, 0x1, -R11 ;  /* 0x0000000106069824 */ /* 0x000fe400078e0a0b */
[----:B------:R-:W-:Y:S01]  /*02d0*/  @!P1 VIADD R14, R14, 0x1 ;  /* 0x000000010e0e9836 */ /* 0x000fe20000000000 */
[----:B------:R-:W-:Y:S01]  /*02e0*/  ISETP.NE.AND P1, PT, R4, RZ, PT ;  /* 0x000000ff0400720c */ /* 0x000fe20003f25270 */
[----:B------:R-:W-:Y:S01]  /*02f0*/  IMAD R15, R15, R8, RZ ;  /* 0x000000080f0f7224 */ /* 0x000fe200078e02ff */
[----:B------:R-:W-:Y:S02]  /*0300*/  ISETP.GE.U32.AND P0, PT, R6, R11, PT ;  /* 0x0000000b0600720c */ /* 0x000fe40003f06070 */
[----:B------:R-:W-:Y:S02]  /*0310*/  LOP3.LUT R6, R3, R4, RZ, 0x3c, !PT ;  /* 0x0000000403067212 */ /* 0x000fe400078e3cff */
[----:B---3--:R-:W-:Y:S02]  /*0320*/  IADD3 R11, PT, PT, RZ, -R13, RZ ;  /* 0x8000000dff0b7210 */ /* 0x008fe40007ffe0ff */
[----:B------:R-:W-:-:S02]  /*0330*/  ISETP.GE.AND P2, PT, R6, RZ, PT ;  /* 0x000000ff0600720c */ /* 0x000fc40003f46270 */
[----:B------:R-:W-:Y:S01]  /*0340*/  MOV R6, RZ ;  /* 0x000000ff00067202 */ /* 0x000fe20000000f00 */
[----:B------:R-:W-:-:S04]  /*0350*/  IMAD R11, R11, R2, RZ ;  /* 0x000000020b0b7224 */ /* 0x000fc800078e02ff */
[----:B------:R-:W-:Y:S01]  /*0360*/  @P0 IADD3 R14, PT, PT, R14, 0x1, RZ ;  /* 0x000000010e0e0810 */ /* 0x000fe20007ffe0ff */
[----:B------:R-:W-:Y:S01]  /*0370*/  IMAD.HI.U32 R7, R7, R15, R6 ;  /* 0x0000000f07077227 */ /* 0x000fe200078e0006 */
[----:B------:R-:W-:-:S03]  /*0380*/  IABS R6, R0 ;  /* 0x0000000000067213 */ /* 0x000fc60000000000 */
[----:B------:R-:W-:Y:S01]  /*0390*/  IMAD.HI.U32 R12, R13, R11, R12 ;  /* 0x0000000b0d0c7227 */ /* 0x000fe200078e000c */
[----:B------:R-:W-:Y:S02]  /*03a0*/  IADD3 R13, PT, PT, RZ, -R6, RZ ;  /* 0x80000006ff0d7210 */ /* 0x000fe40007ffe0ff */
[----:B------:R-:W-:Y:S01]  /*03b0*/  LOP3.LUT R6, R3, R0, RZ, 0x3c, !PT ;  /* 0x0000000003067212 */ /* 0x000fe200078e3cff */
[----:B------:R-:W-:Y:S01]  /*03c0*/  @!P2 IMAD.MOV R14, RZ, RZ, -R14 ;  /* 0x000000ffff0ea224 */ /* 0x000fe200078e0a0e */
[----:B------:R-:W-:Y:S01]  /*03d0*/  @!P1 LOP3.LUT R14, RZ, R4, RZ, 0x33, !PT ;  /* 0x00000004ff0e9212 */ /* 0x000fe200078e33ff */
[----:B------:R-:W-:Y:S01]  /*03e0*/  IMAD.HI.U32 R11, R7, R10, RZ ;  /* 0x0000000a070b7227 */ /* 0x000fe200078e00ff */
[----:B------:R-:W-:Y:S02]  /*03f0*/  ISETP.GE.AND P2, PT, R6, RZ, PT ;  /* 0x000000ff0600720c */ /* 0x000fe40003f46270 */
[----:B------:R-:W-:Y:S01]  /*0400*/  IABS R15, R14 ;  /* 0x0000000e000f7213 */ /* 0x000fe20000000000 */
[----:B------:R-:W-:Y:S01]  /*0410*/  IMAD R13, R11, R13, R10 ;  /* 0x0000000d0b0d7224 */ /* 0x000fe200078e020a */
[----:B------:R-:W-:Y:S01]  /*0420*/  ISETP.GE.AND P4, PT, R14, RZ, PT ;  /* 0x000000ff0e00720c */ /* 0x000fe20003f86270 */
[----:B------:R-:W-:-:S02]  /*0430*/  IMAD.MOV R14, RZ, RZ, -R14 ;  /* 0x000000ffff0e7224 */ /* 0x000fc400078e0a0e */
[----:B------:R-:W-:Y:S01]  /*0440*/  IMAD.HI.U32 R12, R12, R15, RZ ;  /* 0x0000000f0c0c7227 */ /* 0x000fe200078e00ff */
[----:B------:R-:W-:-:S03]  /*0450*/  ISETP.GT.U32.AND P1, PT, R8, R13, PT ;  /* 0x0000000d0800720c */ /* 0x000fc60003f24070 */
[----:B------:R-:W-:Y:S02]  /*0460*/  IMAD.MOV R12, RZ, RZ, -R12 ;  /* 0x000000ffff0c7224 */ /* 0x000fe400078e0a0c */
[----:B------:R-:W-:Y:S02]  /*0470*/  IMAD R19, R4, R14, R3 ;  /* 0x0000000e04137224 */ /* 0x000fe400078e0203 */
[----:B------:R-:W-:Y:S01]  /*0480*/  IMAD R7, R2, R12, R15 ;  /* 0x0000000c02077224 */ /* 0x000fe200078e020f */
[----:B------:R-:W-:-:S04]  /*0490*/  IADD3 R12, PT, PT, R5, -0x1, RZ ;  /* 0xffffffff050c7810 */ /* 0x000fc80007ffe0ff */
[----:B------:R-:W-:Y:S02]  /*04a0*/  ISETP.GT.U32.AND P0, PT, R2, R7, PT ;  /* 0x000000070200720c */ /* 0x000fe40003f04070 */
[-C--:B------:R-:W-:Y:S02]  /*04b0*/  @!P1 IADD3 R13, PT, PT, R13, -R8.reuse, RZ ;  /* 0x800000080d0d9210 */ /* 0x080fe40007ffe0ff */
[----:B------:R-:W-:Y:S02]  /*04c0*/  @!P1 IADD3 R11, PT, PT, R11, 0x1, RZ ;  /* 0x000000010b0b9810 */ /* 0x000fe40007ffe0ff */
[----:B------:R-:W-:Y:S02]  /*04d0*/  ISETP.GE.U32.AND P3, PT, R13, R8, PT ;  /* 0x000000080d00720c */ /* 0x000fe40003f66070 */
[----:B------:R-:W-:Y:S02]  /*04e0*/  ISETP.NE.AND P1, PT, R0, RZ, PT ;  /* 0x000000ff0000720c */ /* 0x000fe40003f25270 */
[----:B------:R-:W-:-:S03]  /*04f0*/  IADD3 R8, PT, PT, R9, -0x1, RZ ;  /* 0xffffffff09087810 */ /* 0x000fc60007ffe0ff */
[----:B------:R-:W-:-:S05]  /*0500*/  @!P0 IMAD.IADD R7, R7, 0x1, -R2 ;  /* 0x0000000107078824 */ /* 0x000fca00078e0a02 */
[----:B------:R-:W-:Y:S01]  /*0510*/  ISETP.GT.U32.AND P0, PT, R2, R7, PT ;  /* 0x000000070200720c */ /* 0x000fe20003f04070 */
[----:B------:R-:W-:Y:S01]  /*0520*/  @P3 VIADD R11, R11, 0x1 ;  /* 0x000000010b0b3836 */ /* 0x000fe20000000000 */
[----:B------:R-:W-:-:S04]  /*0530*/  ISETP.NE.AND P3, PT, R5, RZ, PT ;  /* 0x000000ff0500720c */ /* 0x000fc80003f65270 */
[----:B------:R-:W-:Y:S02]  /*0540*/  @!P2 IADD3 R11, PT, PT, -R11, RZ, RZ ;  /* 0x000000ff0b0ba210 */ /* 0x000fe40007ffe1ff */
[----:B------:R-:W-:-:S04]  /*0550*/  @!P1 LOP3.LUT R11, RZ, R0, RZ, 0x33, !PT ;  /* 0x00000000ff0b9212 */ /* 0x000fc800078e33ff */
[----:B------:R-:W-:Y:S01]  /*0560*/  VIADDMNMX R10, R11, 0x1, R8, PT ;  /* 0x000000010b0a7846 */ /* 0x000fe20003800108 */
[----:B------:R-:W-:Y:S01]  /*0570*/  IMAD R9, R0, R11, RZ ;  /* 0x0000000b00097224 */ /* 0x000fe200078e02ff */
[----:B------:R-:W-:Y:S02]  /*0580*/  @!P0 IADD3 R7, PT, PT, R7, -R2, RZ ;  /* 0x8000000207078210 */ /* 0x000fe40007ffe0ff */
[----:B------:R-:W-:-:S03]  /*0590*/  VIMNMX R2, PT, PT, R11, 0x1, !PT ;  /* 0x000000010b027848 */ /* 0x000fc60007fe0100 */
[----:B------:R-:W-:Y:S02]  /*05a0*/  IMAD.MOV.U32 R13, RZ, RZ, R7 ;  /* 0x000000ffff0d7224 */ /* 0x000fe400078e0007 */
[----:B------:R-:W1:Y:S03]  /*05b0*/  LDC.64 R6, c[0x0][0x388] ;  /* 0x0000e200ff067b82 */ /* 0x000e660000000a00 */
[----:B------:R-:W-:Y:S02]  /*05c0*/  @!P4 IADD3 R13, PT, PT, -R13, RZ, RZ ;  /* 0x000000ff0d0dc210 */ /* 0x000fe40007ffe1ff */
[----:B------:R-:W-:Y:S02]  /*05d0*/  @!P3 LOP3.LUT R13, RZ, R5, RZ, 0x33, !PT ;  /* 0x00000005ff0db212 */ /* 0x000fe400078e33ff */
[----:B------:R-:W-:Y:S02]  /*05e0*/  IADD3 R5, PT, PT, R2, -0x1, RZ ;  /* 0xffffffff02057810 */ /* 0x000fe40007ffe0ff */
[C---:B------:R-:W-:Y:S01]  /*05f0*/  VIMNMX R8, PT, PT, R13.reuse, 0x1, !PT ;  /* 0x000000010d087848 */ /* 0x040fe20007fe0100 */
[CC--:B------:R-:W-:Y:S01]  /*0600*/  IMAD R2, R13.reuse, R4.reuse, R9 ;  /* 0x000000040d027224 */ /* 0x0c0fe200078e0209 */
[C---:B------:R-:W-:Y:S01]  /*0610*/  VIADDMNMX R15, R13.reuse, 0x1, R12, PT ;  /* 0x000000010d0f7846 */ /* 0x040fe2000380010c */
[----:B------:R-:W-:-:S02]  /*0620*/  IMAD R13, R13, R4, R19 ;  /* 0x000000040d0d7224 */ /* 0x000fc400078e0213 */
[----:B------:R-:W-:Y:S01]  /*0630*/  VIADD R9, R8, 0xffffffff ;  /* 0xffffffff08097836 */ /* 0x000fe20000000000 */
[----:B------:R-:W-:Y:S01]  /*0640*/  IADD3 R8, PT, PT, R4, -0x1, RZ ;  /* 0xffffffff04087810 */ /* 0x000fe20007ffe0ff */
[C-C-:B------:R-:W-:Y:S02]  /*0650*/  IMAD R5, R0.reuse, R5, R13.reuse ;  /* 0x0000000500057224 */ /* 0x140fe400078e020d */
[----:B------:R-:W-:Y:S01]  /*0660*/  IMAD R17, R0, R10, R13 ;  /* 0x0000000a00117224 */ /* 0x000fe200078e020d */
[----:B------:R-:W-:Y:S01]  /*0670*/  VIADDMNMX R13, R19, 0x1, R8, PT ;  /* 0x00000001130d7846 */ /* 0x000fe20003800108 */
[-CC-:B------:R-:W-:Y:S02]  /*0680*/  IMAD R10, R9, R4.reuse, R19.reuse ;  /* 0x00000004090a7224 */ /* 0x180fe400078e0213 */
[----:B------:R-:W-:Y:S01]  /*0690*/  IMAD R12, R15, R4, R19 ;  /* 0x000000040f0c7224 */ /* 0x000fe200078e0213 */
[----:B------:R-:W-:Y:S01]  /*06a0*/  VIMNMX R15, PT, PT, R19, 0x1, !PT ;  /* 0x00000001130f7848 */ /* 0x000fe20007fe0100 */
[----:B-1----:R-:W-:-:S04]  /*06b0*/  IMAD.WIDE R8, R5, 0x4, R6 ;  /* 0x0000000405087825 */ /* 0x002fc800078e0206 */
[----:B------:R-:W-:Y:S02]  /*06c0*/  IMAD.WIDE R4, R17, 0x4, R6 ;  /* 0x0000000411047825 */ /* 0x000fe400078e0206 */
[----:B------:R-:W2:Y:S02]  /*06d0*/  LDG.E R8, desc[UR4][R8.64] ;  /* 0x0000000408087981 */ /* 0x000ea4000c1e1900 */
[CC--:B------:R-:W-:Y:S02]  /*06e0*/  IMAD R17, R0.reuse, R11.reuse, R10 ;  /* 0x0000000b00117224 */ /* 0x0c0fe400078e020a */
[----:B------:R-:W-:Y:S01]  /*06f0*/  IMAD R11, R0, R11, R12 ;  /* 0x0000000b000b7224 */ /* 0x000fe200078e020c */
[----:B------:R-:W-:Y:S01]  /*0700*/  IADD3 R0, P0, PT, R15, R2, RZ ;  /* 0x000000020f007210 */ /* 0x000fe20007f1e0ff */
[--C-:B------:R-:W-:Y:S01]  /*0710*/  IMAD.WIDE R14, R17, 0x4, R6.reuse ;  /* 0x00000004110e7825 */ /* 0x100fe200078e0206 */
[----:B------:R1:W2:Y:S02]  /*0720*/  LDG.E R19, desc[UR4][R4.64] ;  /* 0x0000000404137981 */ /* 0x0002a4000c1e1900 */
[----:B------:R-:W-:Y:S01]  /*0730*/  LEA.HI.X.SX32 R21, R2, RZ, 0x1, P0 ;  /* 0x000000ff02157211 */ /* 0x000fe200000f0eff */
[----:B------:R-:W-:Y:S01]  /*0740*/  IMAD.WIDE R16, R11, 0x4, R6 ;  /* 0x000000040b107825 */ /* 0x000fe200078e0206 */
[----:B0-----:R-:W-:Y:S01]  /*0750*/  LEA R10, P0, R0, UR6, 0x2 ;  /* 0x00000006000a7c11 */ /* 0x001fe2000f8010ff */
[----:B------:R-:W3:Y:S01]  /*0760*/  LDG.E R15, desc[UR4][R14.64] ;  /* 0x000000040e0f7981 */ /* 0x000ee2000c1e1900 */
[----:B------:R-:W-:Y:S01]  /*0770*/  IADD3 R13, PT, PT, R2, R13, RZ ;  /* 0x0000000d020d7210 */ /* 0x000fe20007ffe0ff */
[----:B------:R-:W0:Y:S01]  /*0780*/  LDCU UR6, c[0x0][0x3a4] ;  /* 0x00007480ff0677ac */ /* 0x000e220008000800 */
[----:B------:R-:W-:Y:S01]  /*0790*/  LEA.HI.X R11, R0, UR7, R21, 0x2, P0 ;  /* 0x00000007000b7c11 */ /* 0x000fe200080f1415 */
[----:B------:R-:W4:Y:S01]  /*07a0*/  LDG.E R17, desc[UR4][R16.64] ;  /* 0x0000000410117981 */ /* 0x000f22000c1e1900 */
[----:B-1----:R-:W1:Y:S01]  /*07b0*/  LDC.64 R4, c[0x0][0x380] ;  /* 0x0000e000ff047b82 */ /* 0x002e620000000a00 */
[----:B------:R-:W-:-:S03]  /*07c0*/  IMAD.WIDE R12, R13, 0x4, R6 ;  /* 0x000000040d0c7825 */ /* 0x000fc600078e0206 */
[----:B------:R-:W5:Y:S01]  /*07d0*/  LDG.E R11, desc[UR4][R10.64+-0x4] ;  /* 0xfffffc040a0b7981 */ /* 0x000f62000c1e1900 */
[----:B------:R-:W-:-:S03]  /*07e0*/  IMAD.WIDE R6, R3, 0x4, R6 ;  /* 0x0000000403067825 */ /* 0x000fc600078e0206 */
[----:B------:R-:W5:Y:S04]  /*07f0*/  LDG.E R13, desc[UR4][R12.64] ;  /* 0x000000040c0d7981 */ /* 0x000f68000c1e1900 */
[----:B------:R-:W5:Y:S01]  /*0800*/  LDG.E R6, desc[UR4][R6.64] ;  /* 0x0000000406067981 */ /* 0x000f62000c1e1900 */
[----:B-1----:R-:W-:-:S04]  /*0810*/  IMAD.WIDE R4, R3, 0x4, R4 ;  /* 0x0000000403047825 */ /* 0x002fc800078e0204 */
[----:B--2---:R-:W-:-:S04]  /*0820*/  FADD R8, R8, R19 ;  /* 0x0000001308087221 */ /* 0x004fc80000000000 */
[----:B---3--:R-:W-:-:S04]  /*0830*/  FADD R8, R8, R15 ;  /* 0x0000000f08087221 */ /* 0x008fc80000000000 */
[----:B----4-:R-:W-:-:S04]  /*0840*/  FADD R8, R8, R17 ;  /* 0x0000001108087221 */ /* 0x010fc80000000000 */
[----:B-----5:R-:W-:-:S04]  /*0850*/  FADD R8, R8, R11 ;  /* 0x0000000b08087221 */ /* 0x020fc80000000000 */
[----:B------:R-:W-:-:S04]  /*0860*/  FADD R9, R8, R13 ;  /* 0x0000000d08097221 */ /* 0x000fc80000000000 */
[----:B------:R-:W-:-:S04]  /*0870*/  FFMA R9, R6, -6, R9 ;  /* 0xc0c0000006097823 */ /* 0x000fc80000000009 */
[----:B0-----:R-:W-:-:S05]  /*0880*/  FFMA R9, R9, UR6, R6 ;  /* 0x0000000609097c23 */ /* 0x001fca0008000006 */
[----:B------:R-:W-:Y:S01]  /*0890*/  STG.E desc[UR4][R4.64], R9 ;  /* 0x0000000904007986 */ /* 0x000fe2000c101904 */
[----:B------:R-:W-:Y:S05]  /*08a0*/  EXIT ;  /* 0x000000000000794d */ /* 0x000fea0003800000 */
.L_x_1:
        /* <DEDUP_REMOVED lines=13> */
.L_x_3:


//--------------------- .nv.shared.reserved.0     --------------------------
	.section	.nv.shared.reserved.0,"aw",@nobits
	.weak		__nv_reservedSMEM_offset_0_alias
	.size		__nv_reservedSMEM_offset_0_alias, 0, 64
	.other		__nv_reservedSMEM_offset_0_alias,@"STO_CUDA_RESERVED_SHARED STV_DEFAULT"
__nv_reservedSMEM_offset_0_alias:
	.zero		0
	.zero		64


//--------------------- .nv.constant0._Z13caclulation2DPfS_S_iif --------------------------
	.section	.nv.constant0._Z13caclulation2DPfS_S_iif,"a",@progbits
	.sectionflags	@""
	.align	4
.nv.constant0._Z13caclulation2DPfS_S_iif:
	.zero		932


//--------------------- .nv.constant0._Z13caclulation3DPfS_S_iiif --------------------------
	.section	.nv.constant0._Z13caclulation3DPfS_S_iiif,"a",@progbits
	.sectionflags	@""
	.align	4
.nv.constant0._Z13caclulation3DPfS_S_iiif:
	.zero		936


//--------------------- SYMBOLS --------------------------

	.type		.nv.reservedSmem.offset0,@object
	.size		.nv.reservedSmem.offset0,0x4
